//
// Generated by NVIDIA NVVM Compiler
//
// Compiler Build ID: CL-36424714
// Cuda compilation tools, release 13.0, V13.0.88
// Based on NVVM 20.0.0
//

.version 9.0
.target sm_100
.address_size 64

	// .globl	_Z5timesPiii

.visible .entry _Z5timesPiii(
	.param .u64 .ptr .align 1 _Z5timesPiii_param_0,
	.param .u32 _Z5timesPiii_param_1,
	.param .u32 _Z5timesPiii_param_2
)
{
	.reg .pred 	%p<2>;
	.reg .b32 	%r<14>;
	.reg .b64 	%rd<5>;

	ld.param.u64 	%rd1, [_Z5timesPiii_param_0];
	ld.param.u32 	%r2, [_Z5timesPiii_param_1];
	ld.param.u32 	%r3, [_Z5timesPiii_param_2];
	mov.u32 	%r4, %ctaid.y;
	mov.u32 	%r5, %ntid.y;
	mov.u32 	%r6, %tid.y;
	mad.lo.s32 	%r7, %r4, %r5, %r6;
	mov.u32 	%r8, %ctaid.x;
	mov.u32 	%r9, %ntid.x;
	mov.u32 	%r10, %tid.x;
	mad.lo.s32 	%r11, %r8, %r9, %r10;
	mad.lo.s32 	%r1, %r3, %r7, %r11;
	setp.ge.u32 	%p1, %r1, %r2;
	@%p1 bra 	$L__BB0_2;
	cvta.to.global.u64 	%rd2, %rd1;
	mul.wide.u32 	%rd3, %r1, 4;
	add.s64 	%rd4, %rd2, %rd3;
	ld.global.u32 	%r12, [%rd4];
	shl.b32 	%r13, %r12, 1;
	st.global.u32 	[%rd4], %r13;
$L__BB0_2:
	ret;

}


// ===== COMPILED SASS (sm_100) =====

	.target	sm_100

	.elftype	@"ET_EXEC"


//--------------------- .note.nv.tkinfo           --------------------------
	.section	.note.nv.tkinfo,"",@"SHT_NOTE"
	.sectionflags	@"SHF_NOTE_NV_TKINFO"
	.tkinfo
        /*0018*/ 	.word	0x00000002
        /*0030*/ 	.string	""
        /*0030*/ 	.string	"ptxas"
        /*0030*/ 	.string	"Cuda compilation tools, release 13.0, V13.0.88"
        /*0030*/ 	.string	"Build cuda_13.0.r13.0/compiler.36424714_0"
        /*0030*/ 	.string	"-arch sm_100 -m 64 "



//--------------------- .note.nv.cuinfo           --------------------------
	.section	.note.nv.cuinfo,"",@"SHT_NOTE"
	.sectionflags	@"SHF_NOTE_NV_CUINFO"
        /*0018*/ 	.short	0x0002
        /*001a*/ 	.short	0x0064
        /*001c*/ 	.short	0x0082
	.zero		2


//--------------------- .nv.info                  --------------------------
	.section	.nv.info,"",@"SHT_CUDA_INFO"
	.align	4


	//----- nvinfo : EIATTR_REGCOUNT
	.align		4
        /*0000*/ 	.byte	0x04, 0x2f
        /*0002*/ 	.short	(.L_1 - .L_0)
	.align		4
.L_0:
        /*0004*/ 	.word	index@(_Z5timesPiii)
        /*0008*/ 	.word	0x00000008


	//----- nvinfo : EIATTR_FRAME_SIZE
	.align		4
.L_1:
        /*000c*/ 	.byte	0x04, 0x11
        /*000e*/ 	.short	(.L_3 - .L_2)
	.align		4
.L_2:
        /*0010*/ 	.word	index@(_Z5timesPiii)
        /*0014*/ 	.word	0x00000000


	//----- nvinfo : EIATTR_MIN_STACK_SIZE
	.align		4
.L_3:
        /*0018*/ 	.byte	0x04, 0x12
        /*001a*/ 	.short	(.L_5 - .L_4)
	.align		4
.L_4:
        /*001c*/ 	.word	index@(_Z5timesPiii)
        /*0020*/ 	.word	0x00000000
.L_5:


//--------------------- .nv.compat                --------------------------
	.section	.nv.compat,"",@"SHT_CUDA_COMPAT_INFO"
	.align	4
        /*0000*/ 	.byte	0x02, 0x09, 0x00, 0x00, 0x02, 0x02, 0x01, 0x00, 0x02, 0x05, 0x05, 0x00, 0x03, 0x07, 0x01, 0x01
        /*0010*/ 	.byte	0x02, 0x03, 0x00, 0x00, 0x02, 0x06, 0x01, 0x00, 0x04, 0x0b, 0x08, 0x00, 0x09, 0x00, 0x00, 0x00
        /*0020*/ 	.byte	0x00, 0x00, 0x00, 0x00


//--------------------- .nv.info._Z5timesPiii     --------------------------
	.section	.nv.info._Z5timesPiii,"",@"SHT_CUDA_INFO"
	.sectionflags	@""
	.align	4


	//----- nvinfo : EIATTR_CUDA_API_VERSION
	.align		4
        /*0000*/ 	.byte	0x04, 0x37
        /*0002*/ 	.short	(.L_7 - .L_6)
.L_6:
        /*0004*/ 	.word	0x00000082


	//----- nvinfo : EIATTR_KPARAM_INFO
	.align		4
.L_7:
        /*0008*/ 	.byte	0x04, 0x17
        /*000a*/ 	.short	(.L_9 - .L_8)
.L_8:
        /*000c*/ 	.word	0x00000000
        /*0010*/ 	.short	0x0002
        /*0012*/ 	.short	0x000c
        /*0014*/ 	.byte	0x00, 0xf0, 0x11, 0x00


	//----- nvinfo : EIATTR_KPARAM_INFO
	.align		4
.L_9:
        /*0018*/ 	.byte	0x04, 0x17
        /*001a*/ 	.short	(.L_11 - .L_10)
.L_10:
        /*001c*/ 	.word	0x00000000
        /*0020*/ 	.short	0x0001
        /*0022*/ 	.short	0x0008
        /*0024*/ 	.byte	0x00, 0xf0, 0x11, 0x00


	//----- nvinfo : EIATTR_KPARAM_INFO
	.align		4
.L_11:
        /*0028*/ 	.byte	0x04, 0x17
        /*002a*/ 	.short	(.L_13 - .L_12)
.L_12:
        /*002c*/ 	.word	0x00000000
        /*0030*/ 	.short	0x0000
        /*0032*/ 	.short	0x0000
        /*0034*/ 	.byte	0x00, 0xf5, 0x21, 0x00


	//----- nvinfo : EIATTR_SPARSE_MMA_MASK
	.align		4
.L_13:
        /*0038*/ 	.byte	0x03, 0x50
        /*003a*/ 	.short	0x0000


	//----- nvinfo : EIATTR_MAXREG_COUNT
	.align		4
        /*003c*/ 	.byte	0x03, 0x1b
        /*003e*/ 	.short	0x00ff


	//----- nvinfo : EIATTR_MERCURY_ISA_VERSION
	.align		4
        /*0040*/ 	.byte	0x03, 0x5f
        /*0042*/ 	.short	0x0101


	//----- nvinfo : EIATTR_VRC_CTA_INIT_COUNT
	.align		4
        /*0044*/ 	.byte	0x02, 0x4a
	.zero		1
	.zero		1


	//----- nvinfo : EIATTR_EXIT_INSTR_OFFSETS
	.align		4
        /*0048*/ 	.byte	0x04, 0x1c
        /*004a*/ 	.short	(.L_15 - .L_14)


	//   ....[0]....
.L_14:
        /*004c*/ 	.word	0x000000c0


	//   ....[1]....
        /*0050*/ 	.word	0x00000130


	//----- nvinfo : EIATTR_CBANK_PARAM_SIZE
	.align		4
.L_15:
        /*0054*/ 	.byte	0x03, 0x19
        /*0056*/ 	.short	0x0010


	//----- nvinfo : EIATTR_PARAM_CBANK
	.align		4
        /*0058*/ 	.byte	0x04, 0x0a
        /*005a*/ 	.short	(.L_17 - .L_16)
	.align		4
.L_16:
        /*005c*/ 	.word	index@(.nv.constant0._Z5timesPiii)
        /*0060*/ 	.short	0x0380
        /*0062*/ 	.short	0x0010


	//----- nvinfo : EIATTR_SW_WAR
	.align		4
.L_17:
        /*0064*/ 	.byte	0x04, 0x36
        /*0066*/ 	.short	(.L_19 - .L_18)
.L_18:
        /*0068*/ 	.word	0x00000008
.L_19:


//--------------------- .nv.callgraph             --------------------------
	.section	.nv.callgraph,"",@"SHT_CUDA_CALLGRAPH"
	.align	4
	.sectionentsize	8
	.align		4
        /*0000*/ 	.word	0x00000000
	.align		4
        /*0004*/ 	.word	0xffffffff
	.align		4
        /*0008*/ 	.word	0x00000000
	.align		4
        /*000c*/ 	.word	0xfffffffe
	.align		4
        /*0010*/ 	.word	0x00000000
	.align		4
        /*0014*/ 	.word	0xfffffffd
	.align		4
        /*0018*/ 	.word	0x00000000
	.align		4
        /*001c*/ 	.word	0xfffffffc


//--------------------- .text._Z5timesPiii        --------------------------
	.section	.text._Z5timesPiii,"ax",@progbits
	.align	128
        .global         _Z5timesPiii
        .type           _Z5timesPiii,@function
        .size           _Z5timesPiii,(.L_x_1 - _Z5timesPiii)
        .other          _Z5timesPiii,@"STO_CUDA_ENTRY STV_DEFAULT"
_Z5timesPiii:
.text._Z5timesPiii:
[----:B------:R-:W-:Y:S01]  /*0000*/  LDC R1, c[0x0][0x37c] ;  /* 0x0000df00ff017b82 */ /* 0x000fe20000000800 */
[----:B------:R-:W0:Y:S07]  /*0010*/  S2R R3, SR_TID.Y ;  /* 0x0000000000037919 */ /* 0x000e2e0000002200 */
[----:B------:R-:W0:Y:S01]  /*0020*/  S2UR UR4, SR_CTAID.Y ;  /* 0x00000000000479c3 */ /* 0x000e220000002600 */
[----:B------:R-:W1:Y:S01]  /*0030*/  LDCU.64 UR6, c[0x0][0x388] ;  /* 0x00007100ff0677ac */ /* 0x000e620008000a00 */
[----:B------:R-:W2:Y:S06]  /*0040*/  S2R R5, SR_TID.X ;  /* 0x0000000000057919 */ /* 0x000eac0000002100 */
[----:B------:R-:W0:Y:S08]  /*0050*/  LDC R0, c[0x0][0x364] ;  /* 0x0000d900ff007b82 */ /* 0x000e300000000800 */
[----:B------:R-:W2:Y:S08]  /*0060*/  S2UR UR5, SR_CTAID.X ;  /* 0x00000000000579c3 */ /* 0x000eb00000002500 */
[----:B------:R-:W2:Y:S01]  /*0070*/  LDC R2, c[0x0][0x360] ;  /* 0x0000d800ff027b82 */ /* 0x000ea20000000800 */
[----:B0-----:R-:W-:-:S02]  /*0080*/  IMAD R0, R0, UR4, R3 ;  /* 0x0000000400007c24 */ /* 0x001fc4000f8e0203 */
[----:B--2---:R-:W-:-:S04]  /*0090*/  IMAD R3, R2, UR5, R5 ;  /* 0x0000000502037c24 */ /* 0x004fc8000f8e0205 */
[----:B-1----:R-:W-:-:S05]  /*00a0*/  IMAD R5, R0, UR7, R3 ;  /* 0x0000000700057c24 */ /* 0x002fca000f8e0203 */
[----:B------:R-:W-:-:S13]  /*00b0*/  ISETP.GE.U32.AND P0, PT, R5, UR6, PT ;  /* 0x0000000605007c0c */ /* 0x000fda000bf06070 */
[----:B------:R-:W-:Y:S05]  /*00c0*/  @P0 EXIT ;  /* 0x000000000000094d */ /* 0x000fea0003800000 */
[----:B------:R-:W0:Y:S01]  /*00d0*/  LDC.64 R2, c[0x0][0x380] ;  /* 0x0000e000ff027b82 */ /* 0x000e220000000a00 */
[----:B------:R-:W1:Y:S01]  /*00e0*/  LDCU.64 UR4, c[0x0][0x358] ;  /* 0x00006b00ff0477ac */ /* 0x000e620008000a00 */
[----:B0-----:R-:W-:-:S05]  /*00f0*/  IMAD.WIDE.U32 R2, R5, 0x4, R2 ;  /* 0x0000000405027825 */ /* 0x001fca00078e0002 */
[----:B-1----:R-:W2:Y:S02]  /*0100*/  LDG.E R0, desc[UR4][R2.64] ;  /* 0x0000000402007981 */ /* 0x002ea4000c1e1900 */
[----:B--2---:R-:W-:-:S05]  /*0110*/  SHF.L.U32 R5, R0, 0x1, RZ ;  /* 0x0000000100057819 */ /* 0x004fca00000006ff */
[----:B------:R-:W-:Y:S01]  /*0120*/  STG.E desc[UR4][R2.64], R5 ;  /* 0x0000000502007986 */ /* 0x000fe2000c101904 */
[----:B------:R-:W-:Y:S05]  /*0130*/  EXIT ;  /* 0x000000000000794d */ /* 0x000fea0003800000 */
.L_x_0:
[----:B------:R-:W-:-:S00]  /*0140*/  BRA `(.L_x_0) ;  /* 0xfffffffc00fc7947 */ /* 0x000fc0000383ffff */
[----:B------:R-:W-:-:S00]  /*0150*/  NOP ;  /* 0x0000000000007918 */ /* 0x000fc00000000000 */
        /* <DEDUP_REMOVED lines=10> */
.L_x_1:


//--------------------- .nv.shared.reserved.0     --------------------------
	.section	.nv.shared.reserved.0,"aw",@nobits
	.weak		__nv_reservedSMEM_offset_0_alias
	.size		__nv_reservedSMEM_offset_0_alias, 0, 64
	.other		__nv_reservedSMEM_offset_0_alias,@"STO_CUDA_RESERVED_SHARED STV_DEFAULT"
__nv_reservedSMEM_offset_0_alias:
	.zero		0
	.zero		64


//--------------------- .nv.constant0._Z5timesPiii --------------------------
	.section	.nv.constant0._Z5timesPiii,"a",@progbits
	.sectionflags	@""
	.align	4
.nv.constant0._Z5timesPiii:
	.zero		912


//--------------------- SYMBOLS --------------------------

	.type		.nv.reservedSmem.offset0,@object
	.size		.nv.reservedSmem.offset0,0x4
